//
// Generated by NVIDIA NVVM Compiler
//
// Compiler Build ID: CL-36424714
// Cuda compilation tools, release 13.0, V13.0.88
// Based on NVVM 20.0.0
//

.version 9.0
.target sm_100
.address_size 64

	// .globl	_Z11addIntegersPiS_S_

.visible .entry _Z11addIntegersPiS_S_(
	.param .u64 .ptr .align 1 _Z11addIntegersPiS_S__param_0,
	.param .u64 .ptr .align 1 _Z11addIntegersPiS_S__param_1,
	.param .u64 .ptr .align 1 _Z11addIntegersPiS_S__param_2
)
{
	.reg .b32 	%r<4>;
	.reg .b64 	%rd<7>;

	ld.param.u64 	%rd1, [_Z11addIntegersPiS_S__param_0];
	ld.param.u64 	%rd2, [_Z11addIntegersPiS_S__param_1];
	ld.param.u64 	%rd3, [_Z11addIntegersPiS_S__param_2];
	cvta.to.global.u64 	%rd4, %rd3;
	cvta.to.global.u64 	%rd5, %rd2;
	cvta.to.global.u64 	%rd6, %rd1;
	ld.global.u32 	%r1, [%rd6];
	ld.global.u32 	%r2, [%rd5];
	add.s32 	%r3, %r2, %r1;
	st.global.u32 	[%rd4], %r3;
	ret;

}


// ===== COMPILED SASS (sm_100) =====

	.target	sm_100

	.elftype	@"ET_EXEC"


//--------------------- .note.nv.tkinfo           --------------------------
	.section	.note.nv.tkinfo,"",@"SHT_NOTE"
	.sectionflags	@"SHF_NOTE_NV_TKINFO"
	.tkinfo
        /*0018*/ 	.word	0x00000002
        /*0030*/ 	.string	""
        /*0030*/ 	.string	"ptxas"
        /*0030*/ 	.string	"Cuda compilation tools, release 13.0, V13.0.88"
        /*0030*/ 	.string	"Build cuda_13.0.r13.0/compiler.36424714_0"
        /*0030*/ 	.string	"-arch sm_100 -m 64 "



//--------------------- .note.nv.cuinfo           --------------------------
	.section	.note.nv.cuinfo,"",@"SHT_NOTE"
	.sectionflags	@"SHF_NOTE_NV_CUINFO"
        /*0018*/ 	.short	0x0002
        /*001a*/ 	.short	0x0064
        /*001c*/ 	.short	0x0082
	.zero		2


//--------------------- .nv.info                  --------------------------
	.section	.nv.info,"",@"SHT_CUDA_INFO"
	.align	4


	//----- nvinfo : EIATTR_REGCOUNT
	.align		4
        /*0000*/ 	.byte	0x04, 0x2f
        /*0002*/ 	.short	(.L_1 - .L_0)
	.align		4
.L_0:
        /*0004*/ 	.word	index@(_Z11addIntegersPiS_S_)
        /*0008*/ 	.word	0x0000000c


	//----- nvinfo : EIATTR_FRAME_SIZE
	.align		4
.L_1:
        /*000c*/ 	.byte	0x04, 0x11
        /*000e*/ 	.short	(.L_3 - .L_2)
	.align		4
.L_2:
        /*0010*/ 	.word	index@(_Z11addIntegersPiS_S_)
        /*0014*/ 	.word	0x00000000


	//----- nvinfo : EIATTR_MIN_STACK_SIZE
	.align		4
.L_3:
        /*0018*/ 	.byte	0x04, 0x12
        /*001a*/ 	.short	(.L_5 - .L_4)
	.align		4
.L_4:
        /*001c*/ 	.word	index@(_Z11addIntegersPiS_S_)
        /*0020*/ 	.word	0x00000000
.L_5:


//--------------------- .nv.compat                --------------------------
	.section	.nv.compat,"",@"SHT_CUDA_COMPAT_INFO"
	.align	4
        /*0000*/ 	.byte	0x02, 0x09, 0x00, 0x00, 0x02, 0x02, 0x01, 0x00, 0x02, 0x05, 0x05, 0x00, 0x03, 0x07, 0x01, 0x01
        /*0010*/ 	.byte	0x02, 0x03, 0x00, 0x00, 0x02, 0x06, 0x01, 0x00, 0x04, 0x0b, 0x08, 0x00, 0x09, 0x00, 0x00, 0x00
        /*0020*/ 	.byte	0x00, 0x00, 0x00, 0x00


//--------------------- .nv.info._Z11addIntegersPiS_S_ --------------------------
	.section	.nv.info._Z11addIntegersPiS_S_,"",@"SHT_CUDA_INFO"
	.sectionflags	@""
	.align	4


	//----- nvinfo : EIATTR_CUDA_API_VERSION
	.align		4
        /*0000*/ 	.byte	0x04, 0x37
        /*0002*/ 	.short	(.L_7 - .L_6)
.L_6:
        /*0004*/ 	.word	0x00000082


	//----- nvinfo : EIATTR_KPARAM_INFO
	.align		4
.L_7:
        /*0008*/ 	.byte	0x04, 0x17
        /*000a*/ 	.short	(.L_9 - .L_8)
.L_8:
        /*000c*/ 	.word	0x00000000
        /*0010*/ 	.short	0x0002
        /*0012*/ 	.short	0x0010
        /*0014*/ 	.byte	0x00, 0xf5, 0x21, 0x00


	//----- nvinfo : EIATTR_KPARAM_INFO
	.align		4
.L_9:
        /*0018*/ 	.byte	0x04, 0x17
        /*001a*/ 	.short	(.L_11 - .L_10)
.L_10:
        /*001c*/ 	.word	0x00000000
        /*0020*/ 	.short	0x0001
        /*0022*/ 	.short	0x0008
        /*0024*/ 	.byte	0x00, 0xf5, 0x21, 0x00


	//----- nvinfo : EIATTR_KPARAM_INFO
	.align		4
.L_11:
        /*0028*/ 	.byte	0x04, 0x17
        /*002a*/ 	.short	(.L_13 - .L_12)
.L_12:
        /*002c*/ 	.word	0x00000000
        /*0030*/ 	.short	0x0000
        /*0032*/ 	.short	0x0000
        /*0034*/ 	.byte	0x00, 0xf5, 0x21, 0x00


	//----- nvinfo : EIATTR_SPARSE_MMA_MASK
	.align		4
.L_13:
        /*0038*/ 	.byte	0x03, 0x50
        /*003a*/ 	.short	0x0000


	//----- nvinfo : EIATTR_MAXREG_COUNT
	.align		4
        /*003c*/ 	.byte	0x03, 0x1b
        /*003e*/ 	.short	0x00ff


	//----- nvinfo : EIATTR_MERCURY_ISA_VERSION
	.align		4
        /*0040*/ 	.byte	0x03, 0x5f
        /*0042*/ 	.short	0x0101


	//----- nvinfo : EIATTR_VRC_CTA_INIT_COUNT
	.align		4
        /*0044*/ 	.byte	0x02, 0x4a
	.zero		1
	.zero		1


	//----- nvinfo : EIATTR_EXIT_INSTR_OFFSETS
	.align		4
        /*0048*/ 	.byte	0x04, 0x1c
        /*004a*/ 	.short	(.L_15 - .L_14)


	//   ....[0]....
.L_14:
        /*004c*/ 	.word	0x00000090


	//----- nvinfo : EIATTR_CBANK_PARAM_SIZE
	.align		4
.L_15:
        /*0050*/ 	.byte	0x03, 0x19
        /*0052*/ 	.short	0x0018


	//----- nvinfo : EIATTR_PARAM_CBANK
	.align		4
        /*0054*/ 	.byte	0x04, 0x0a
        /*0056*/ 	.short	(.L_17 - .L_16)
	.align		4
.L_16:
        /*0058*/ 	.word	index@(.nv.constant0._Z11addIntegersPiS_S_)
        /*005c*/ 	.short	0x0380
        /*005e*/ 	.short	0x0018


	//----- nvinfo : EIATTR_SW_WAR
	.align		4
.L_17:
        /*0060*/ 	.byte	0x04, 0x36
        /*0062*/ 	.short	(.L_19 - .L_18)
.L_18:
        /*0064*/ 	.word	0x00000008
.L_19:


//--------------------- .nv.callgraph             --------------------------
	.section	.nv.callgraph,"",@"SHT_CUDA_CALLGRAPH"
	.align	4
	.sectionentsize	8
	.align		4
        /*0000*/ 	.word	0x00000000
	.align		4
        /*0004*/ 	.word	0xffffffff
	.align		4
        /*0008*/ 	.word	0x00000000
	.align		4
        /*000c*/ 	.word	0xfffffffe
	.align		4
        /*0010*/ 	.word	0x00000000
	.align		4
        /*0014*/ 	.word	0xfffffffd
	.align		4
        /*0018*/ 	.word	0x00000000
	.align		4
        /*001c*/ 	.word	0xfffffffc


//--------------------- .text._Z11addIntegersPiS_S_ --------------------------
	.section	.text._Z11addIntegersPiS_S_,"ax",@progbits
	.align	128
        .global         _Z11addIntegersPiS_S_
        .type           _Z11addIntegersPiS_S_,@function
        .size           _Z11addIntegersPiS_S_,(.L_x_1 - _Z11addIntegersPiS_S_)
        .other          _Z11addIntegersPiS_S_,@"STO_CUDA_ENTRY STV_DEFAULT"
_Z11addIntegersPiS_S_:
.text._Z11addIntegersPiS_S_:
[----:B------:R-:W-:Y:S08]  /*0000*/  LDC R1, c[0x0][0x37c] ;  /* 0x0000df00ff017b82 */ /* 0x000ff00000000800 */
[----:B------:R-:W0:Y:S01]  /*0010*/  LDC.64 R2, c[0x0][0x380] ;  /* 0x0000e000ff027b82 */ /* 0x000e220000000a00 */
[----:B------:R-:W0:Y:S07]  /*0020*/  LDCU.64 UR4, c[0x0][0x358] ;  /* 0x00006b00ff0477ac */ /* 0x000e2e0008000a00 */
[----:B------:R-:W1:Y:S01]  /*0030*/  LDC.64 R4, c[0x0][0x388] ;  /* 0x0000e200ff047b82 */ /* 0x000e620000000a00 */
[----:B0-----:R-:W2:Y:S04]  /*0040*/  LDG.E R2, desc[UR4][R2.64] ;  /* 0x0000000402027981 */ /* 0x001ea8000c1e1900 */
[----:B-1----:R-:W2:Y:S03]  /*0050*/  LDG.E R5, desc[UR4][R4.64] ;  /* 0x0000000404057981 */ /* 0x002ea6000c1e1900 */
[----:B------:R-:W0:Y:S01]  /*0060*/  LDC.64 R6, c[0x0][0x390] ;  /* 0x0000e400ff067b82 */ /* 0x000e220000000a00 */
[----:B--2---:R-:W-:-:S05]  /*0070*/  IADD3 R9, PT, PT, R2, R5, RZ ;  /* 0x0000000502097210 */ /* 0x004fca0007ffe0ff */
[----:B0-----:R-:W-:Y:S01]  /*0080*/  STG.E desc[UR4][R6.64], R9 ;  /* 0x0000000906007986 */ /* 0x001fe2000c101904 */
[----:B------:R-:W-:Y:S05]  /*0090*/  EXIT ;  /* 0x000000000000794d */ /* 0x000fea0003800000 */
.L_x_0:
[----:B------:R-:W-:-:S00]  /*00a0*/  BRA `(.L_x_0) ;  /* 0xfffffffc00fc7947 */ /* 0x000fc0000383ffff */
[----:B------:R-:W-:-:S00]  /*00b0*/  NOP ;  /* 0x0000000000007918 */ /* 0x000fc00000000000 */
        /* <DEDUP_REMOVED lines=12> */
.L_x_1:


//--------------------- .nv.shared.reserved.0     --------------------------
	.section	.nv.shared.reserved.0,"aw",@nobits
	.weak		__nv_reservedSMEM_offset_0_alias
	.size		__nv_reservedSMEM_offset_0_alias, 0, 64
	.other		__nv_reservedSMEM_offset_0_alias,@"STO_CUDA_RESERVED_SHARED STV_DEFAULT"
__nv_reservedSMEM_offset_0_alias:
	.zero		0
	.zero		64


//--------------------- .nv.constant0._Z11addIntegersPiS_S_ --------------------------
	.section	.nv.constant0._Z11addIntegersPiS_S_,"a",@progbits
	.sectionflags	@""
	.align	4
.nv.constant0._Z11addIntegersPiS_S_:
	.zero		920


//--------------------- SYMBOLS --------------------------

	.type		.nv.reservedSmem.offset0,@object
	.size		.nv.reservedSmem.offset0,0x4
